//
// Generated by NVIDIA NVVM Compiler
//
// Compiler Build ID: CL-36424714
// Cuda compilation tools, release 13.0, V13.0.88
// Based on NVVM 20.0.0
//

.version 9.0
.target sm_100
.address_size 64

	// .globl	_Z14histograma_gpuPiS_

.visible .entry _Z14histograma_gpuPiS_(
	.param .u64 .ptr .align 1 _Z14histograma_gpuPiS__param_0,
	.param .u64 .ptr .align 1 _Z14histograma_gpuPiS__param_1
)
{
	.reg .pred 	%p<2>;
	.reg .b32 	%r<7>;
	.reg .b64 	%rd<9>;

	ld.param.u64 	%rd1, [_Z14histograma_gpuPiS__param_0];
	ld.param.u64 	%rd2, [_Z14histograma_gpuPiS__param_1];
	mov.u32 	%r2, %tid.x;
	mov.u32 	%r3, %ntid.x;
	mov.u32 	%r4, %ctaid.x;
	mad.lo.s32 	%r1, %r3, %r4, %r2;
	setp.gt.s32 	%p1, %r1, 5119;
	@%p1 bra 	$L__BB0_2;
	cvta.to.global.u64 	%rd3, %rd1;
	cvta.to.global.u64 	%rd4, %rd2;
	mul.wide.s32 	%rd5, %r1, 4;
	add.s64 	%rd6, %rd3, %rd5;
	ld.global.u32 	%r5, [%rd6];
	mul.wide.s32 	%rd7, %r5, 4;
	add.s64 	%rd8, %rd4, %rd7;
	atom.global.add.u32 	%r6, [%rd8], 1;
$L__BB0_2:
	ret;

}


// ===== COMPILED SASS (sm_100) =====

	.target	sm_100

	.elftype	@"ET_EXEC"


//--------------------- .note.nv.tkinfo           --------------------------
	.section	.note.nv.tkinfo,"",@"SHT_NOTE"
	.sectionflags	@"SHF_NOTE_NV_TKINFO"
	.tkinfo
        /*0018*/ 	.word	0x00000002
        /*0030*/ 	.string	""
        /*0030*/ 	.string	"ptxas"
        /*0030*/ 	.string	"Cuda compilation tools, release 13.0, V13.0.88"
        /*0030*/ 	.string	"Build cuda_13.0.r13.0/compiler.36424714_0"
        /*0030*/ 	.string	"-arch sm_100 -m 64 "



//--------------------- .note.nv.cuinfo           --------------------------
	.section	.note.nv.cuinfo,"",@"SHT_NOTE"
	.sectionflags	@"SHF_NOTE_NV_CUINFO"
        /*0018*/ 	.short	0x0002
        /*001a*/ 	.short	0x0064
        /*001c*/ 	.short	0x0082
	.zero		2


//--------------------- .nv.info                  --------------------------
	.section	.nv.info,"",@"SHT_CUDA_INFO"
	.align	4


	//----- nvinfo : EIATTR_REGCOUNT
	.align		4
        /*0000*/ 	.byte	0x04, 0x2f
        /*0002*/ 	.short	(.L_1 - .L_0)
	.align		4
.L_0:
        /*0004*/ 	.word	index@(_Z14histograma_gpuPiS_)
        /*0008*/ 	.word	0x0000000a


	//----- nvinfo : EIATTR_FRAME_SIZE
	.align		4
.L_1:
        /*000c*/ 	.byte	0x04, 0x11
        /*000e*/ 	.short	(.L_3 - .L_2)
	.align		4
.L_2:
        /*0010*/ 	.word	index@(_Z14histograma_gpuPiS_)
        /*0014*/ 	.word	0x00000000


	//----- nvinfo : EIATTR_MIN_STACK_SIZE
	.align		4
.L_3:
        /*0018*/ 	.byte	0x04, 0x12
        /*001a*/ 	.short	(.L_5 - .L_4)
	.align		4
.L_4:
        /*001c*/ 	.word	index@(_Z14histograma_gpuPiS_)
        /*0020*/ 	.word	0x00000000
.L_5:


//--------------------- .nv.compat                --------------------------
	.section	.nv.compat,"",@"SHT_CUDA_COMPAT_INFO"
	.align	4
        /*0000*/ 	.byte	0x02, 0x09, 0x00, 0x00, 0x02, 0x02, 0x01, 0x00, 0x02, 0x05, 0x05, 0x00, 0x03, 0x07, 0x01, 0x01
        /*0010*/ 	.byte	0x02, 0x03, 0x00, 0x00, 0x02, 0x06, 0x01, 0x00, 0x04, 0x0b, 0x08, 0x00, 0x09, 0x00, 0x00, 0x00
        /*0020*/ 	.byte	0x00, 0x00, 0x00, 0x00


//--------------------- .nv.info._Z14histograma_gpuPiS_ --------------------------
	.section	.nv.info._Z14histograma_gpuPiS_,"",@"SHT_CUDA_INFO"
	.sectionflags	@""
	.align	4


	//----- nvinfo : EIATTR_CUDA_API_VERSION
	.align		4
        /*0000*/ 	.byte	0x04, 0x37
        /*0002*/ 	.short	(.L_7 - .L_6)
.L_6:
        /*0004*/ 	.word	0x00000082


	//----- nvinfo : EIATTR_KPARAM_INFO
	.align		4
.L_7:
        /*0008*/ 	.byte	0x04, 0x17
        /*000a*/ 	.short	(.L_9 - .L_8)
.L_8:
        /*000c*/ 	.word	0x00000000
        /*0010*/ 	.short	0x0001
        /*0012*/ 	.short	0x0008
        /*0014*/ 	.byte	0x00, 0xf5, 0x21, 0x00


	//----- nvinfo : EIATTR_KPARAM_INFO
	.align		4
.L_9:
        /*0018*/ 	.byte	0x04, 0x17
        /*001a*/ 	.short	(.L_11 - .L_10)
.L_10:
        /*001c*/ 	.word	0x00000000
        /*0020*/ 	.short	0x0000
        /*0022*/ 	.short	0x0000
        /*0024*/ 	.byte	0x00, 0xf5, 0x21, 0x00


	//----- nvinfo : EIATTR_SPARSE_MMA_MASK
	.align		4
.L_11:
        /*0028*/ 	.byte	0x03, 0x50
        /*002a*/ 	.short	0x0000


	//----- nvinfo : EIATTR_MAXREG_COUNT
	.align		4
        /*002c*/ 	.byte	0x03, 0x1b
        /*002e*/ 	.short	0x00ff


	//----- nvinfo : EIATTR_MERCURY_ISA_VERSION
	.align		4
        /*0030*/ 	.byte	0x03, 0x5f
        /*0032*/ 	.short	0x0101


	//----- nvinfo : EIATTR_VRC_CTA_INIT_COUNT
	.align		4
        /*0034*/ 	.byte	0x02, 0x4a
	.zero		1
	.zero		1


	//----- nvinfo : EIATTR_EXIT_INSTR_OFFSETS
	.align		4
        /*0038*/ 	.byte	0x04, 0x1c
        /*003a*/ 	.short	(.L_13 - .L_12)


	//   ....[0]....
.L_12:
        /*003c*/ 	.word	0x00000060


	//   ....[1]....
        /*0040*/ 	.word	0x000000f0


	//----- nvinfo : EIATTR_CBANK_PARAM_SIZE
	.align		4
.L_13:
        /*0044*/ 	.byte	0x03, 0x19
        /*0046*/ 	.short	0x0010


	//----- nvinfo : EIATTR_PARAM_CBANK
	.align		4
        /*0048*/ 	.byte	0x04, 0x0a
        /*004a*/ 	.short	(.L_15 - .L_14)
	.align		4
.L_14:
        /*004c*/ 	.word	index@(.nv.constant0._Z14histograma_gpuPiS_)
        /*0050*/ 	.short	0x0380
        /*0052*/ 	.short	0x0010


	//----- nvinfo : EIATTR_SW_WAR
	.align		4
.L_15:
        /*0054*/ 	.byte	0x04, 0x36
        /*0056*/ 	.short	(.L_17 - .L_16)
.L_16:
        /*0058*/ 	.word	0x00000008
.L_17:


//--------------------- .nv.callgraph             --------------------------
	.section	.nv.callgraph,"",@"SHT_CUDA_CALLGRAPH"
	.align	4
	.sectionentsize	8
	.align		4
        /*0000*/ 	.word	0x00000000
	.align		4
        /*0004*/ 	.word	0xffffffff
	.align		4
        /*0008*/ 	.word	0x00000000
	.align		4
        /*000c*/ 	.word	0xfffffffe
	.align		4
        /*0010*/ 	.word	0x00000000
	.align		4
        /*0014*/ 	.word	0xfffffffd
	.align		4
        /*0018*/ 	.word	0x00000000
	.align		4
        /*001c*/ 	.word	0xfffffffc


//--------------------- .text._Z14histograma_gpuPiS_ --------------------------
	.section	.text._Z14histograma_gpuPiS_,"ax",@progbits
	.align	128
        .global         _Z14histograma_gpuPiS_
        .type           _Z14histograma_gpuPiS_,@function
        .size           _Z14histograma_gpuPiS_,(.L_x_1 - _Z14histograma_gpuPiS_)
        .other          _Z14histograma_gpuPiS_,@"STO_CUDA_ENTRY STV_DEFAULT"
_Z14histograma_gpuPiS_:
.text._Z14histograma_gpuPiS_:
[----:B------:R-:W-:Y:S01]  /*0000*/  LDC R1, c[0x0][0x37c] ;  /* 0x0000df00ff017b82 */ /* 0x000fe20000000800 */
[----:B------:R-:W0:Y:S01]  /*0010*/  S2R R5, SR_TID.X ;  /* 0x0000000000057919 */ /* 0x000e220000002100 */
[----:B------:R-:W0:Y:S01]  /*0020*/  LDCU UR4, c[0x0][0x360] ;  /* 0x00006c00ff0477ac */ /* 0x000e220008000800 */
[----:B------:R-:W0:Y:S02]  /*0030*/  S2R R0, SR_CTAID.X ;  /* 0x0000000000007919 */ /* 0x000e240000002500 */
[----:B0-----:R-:W-:-:S05]  /*0040*/  IMAD R5, R0, UR4, R5 ;  /* 0x0000000400057c24 */ /* 0x001fca000f8e0205 */
[----:B------:R-:W-:-:S13]  /*0050*/  ISETP.GT.AND P0, PT, R5, 0x13ff, PT ;  /* 0x000013ff0500780c */ /* 0x000fda0003f04270 */
[----:B------:R-:W-:Y:S05]  /*0060*/  @P0 EXIT ;  /* 0x000000000000094d */ /* 0x000fea0003800000 */
[----:B------:R-:W0:Y:S01]  /*0070*/  LDC.64 R2, c[0x0][0x380] ;  /* 0x0000e000ff027b82 */ /* 0x000e220000000a00 */
[----:B------:R-:W1:Y:S01]  /*0080*/  LDCU.64 UR4, c[0x0][0x358] ;  /* 0x00006b00ff0477ac */ /* 0x000e620008000a00 */
[----:B0-----:R-:W-:-:S06]  /*0090*/  IMAD.WIDE R2, R5, 0x4, R2 ;  /* 0x0000000405027825 */ /* 0x001fcc00078e0202 */
[----:B------:R-:W0:Y:S01]  /*00a0*/  LDC.64 R4, c[0x0][0x388] ;  /* 0x0000e200ff047b82 */ /* 0x000e220000000a00 */
[----:B-1----:R-:W0:Y:S01]  /*00b0*/  LDG.E R3, desc[UR4][R2.64] ;  /* 0x0000000402037981 */ /* 0x002e22000c1e1900 */
[----:B------:R-:W-:Y:S02]  /*00c0*/  HFMA2 R7, -RZ, RZ, 0, 5.9604644775390625e-08 ;  /* 0x00000001ff077431 */ /* 0x000fe400000001ff */
[----:B0-----:R-:W-:-:S05]  /*00d0*/  IMAD.WIDE R4, R3, 0x4, R4 ;  /* 0x0000000403047825 */ /* 0x001fca00078e0204 */
[----:B------:R-:W-:Y:S01]  /*00e0*/  REDG.E.ADD.STRONG.GPU desc[UR4][R4.64], R7 ;  /* 0x000000070400798e */ /* 0x000fe2000c12e104 */
[----:B------:R-:W-:Y:S05]  /*00f0*/  EXIT ;  /* 0x000000000000794d */ /* 0x000fea0003800000 */
.L_x_0:
[----:B------:R-:W-:-:S00]  /*0100*/  BRA `(.L_x_0) ;  /* 0xfffffffc00fc7947 */ /* 0x000fc0000383ffff */
[----:B------:R-:W-:-:S00]  /*0110*/  NOP ;  /* 0x0000000000007918 */ /* 0x000fc00000000000 */
        /* <DEDUP_REMOVED lines=14> */
.L_x_1:


//--------------------- .nv.shared.reserved.0     --------------------------
	.section	.nv.shared.reserved.0,"aw",@nobits
	.weak		__nv_reservedSMEM_offset_0_alias
	.size		__nv_reservedSMEM_offset_0_alias, 0, 64
	.other		__nv_reservedSMEM_offset_0_alias,@"STO_CUDA_RESERVED_SHARED STV_DEFAULT"
__nv_reservedSMEM_offset_0_alias:
	.zero		0
	.zero		64


//--------------------- .nv.constant0._Z14histograma_gpuPiS_ --------------------------
	.section	.nv.constant0._Z14histograma_gpuPiS_,"a",@progbits
	.sectionflags	@""
	.align	4
.nv.constant0._Z14histograma_gpuPiS_:
	.zero		912


//--------------------- SYMBOLS --------------------------

	.type		.nv.reservedSmem.offset0,@object
	.size		.nv.reservedSmem.offset0,0x4
